	.headerflags	@"EF_CUDA_TEXMODE_UNIFIED EF_CUDA_64BIT_ADDRESS EF_CUDA_ACCELERATORS EF_CUDA_SM90 EF_CUDA_VIRTUAL_SM(EF_CUDA_SM90)"
	.elftype	@"ET_EXEC"


//--------------------- .nv.info                  --------------------------
	.section	.nv.info,"",@"SHT_CUDA_INFO"
	.align	4


	//----- nvinfo : EIATTR_REGCOUNT
	.align		4
        /*0000*/ 	.byte	0x04, 0x2f
        /*0002*/ 	.short	(.L_3 - .L_2)
	.align		4
.L_2:
        /*0004*/ 	.word	index@(triton_poi_fused__native_batch_norm_legit_no_training_relu_13)
        /*0008*/ 	.word	0x0000001d


	//----- nvinfo : EIATTR_MIN_STACK_SIZE
	.align		4
.L_3:
        /*000c*/ 	.byte	0x04, 0x12
        /*000e*/ 	.short	(.L_5 - .L_4)
	.align		4
.L_4:
        /*0010*/ 	.word	index@(triton_poi_fused__native_batch_norm_legit_no_training_relu_13)
        /*0014*/ 	.word	0x00000000


	//----- nvinfo : EIATTR_FRAME_SIZE
	.align		4
.L_5:
        /*0018*/ 	.byte	0x04, 0x11
        /*001a*/ 	.short	(.L_7 - .L_6)
	.align		4
.L_6:
        /*001c*/ 	.word	index@(triton_poi_fused__native_batch_norm_legit_no_training_relu_13)
        /*0020*/ 	.word	0x00000000


	//----- nvinfo : EIATTR_MIN_STACK_SIZE
	.align		4
.L_7:
        /*0024*/ 	.byte	0x04, 0x12
        /*0026*/ 	.short	(.L_9 - .L_8)
	.align		4
.L_8:
        /*0028*/ 	.word	index@(triton_poi_fused__native_batch_norm_legit_no_training_relu_13)
        /*002c*/ 	.word	0x00000000
.L_9:


//--------------------- .nv.info.triton_poi_fused__native_batch_norm_legit_no_training_relu_13 --------------------------
	.section	.nv.info.triton_poi_fused__native_batch_norm_legit_no_training_relu_13,"",@"SHT_CUDA_INFO"
	.sectionflags	@""
	.align	4


	//----- nvinfo : EIATTR_CUDA_API_VERSION
	.align		4
        /*0000*/ 	.byte	0x04, 0x37
        /*0002*/ 	.short	(.L_11 - .L_10)
.L_10:
        /*0004*/ 	.word	0x0000007c


	//----- nvinfo : EIATTR_KPARAM_INFO
	.align		4
.L_11:
        /*0008*/ 	.byte	0x04, 0x17
        /*000a*/ 	.short	(.L_13 - .L_12)
.L_12:
        /*000c*/ 	.word	0x00000000
        /*0010*/ 	.short	0x0006
        /*0012*/ 	.short	0x0030
        /*0014*/ 	.byte	0x00, 0xf0, 0x11, 0x00


	//----- nvinfo : EIATTR_KPARAM_INFO
	.align		4
.L_13:
        /*0018*/ 	.byte	0x04, 0x17
        /*001a*/ 	.short	(.L_15 - .L_14)
.L_14:
        /*001c*/ 	.word	0x00000000
        /*0020*/ 	.short	0x0005
        /*0022*/ 	.short	0x0028
        /*0024*/ 	.byte	0x00, 0xf4, 0x21, 0x00


	//----- nvinfo : EIATTR_KPARAM_INFO
	.align		4
.L_15:
        /*0028*/ 	.byte	0x04, 0x17
        /*002a*/ 	.short	(.L_17 - .L_16)
.L_16:
        /*002c*/ 	.word	0x00000000
        /*0030*/ 	.short	0x0004
        /*0032*/ 	.short	0x0020
        /*0034*/ 	.byte	0x00, 0xf4, 0x21, 0x00


	//----- nvinfo : EIATTR_KPARAM_INFO
	.align		4
.L_17:
        /*0038*/ 	.byte	0x04, 0x17
        /*003a*/ 	.short	(.L_19 - .L_18)
.L_18:
        /*003c*/ 	.word	0x00000000
        /*0040*/ 	.short	0x0003
        /*0042*/ 	.short	0x0018
        /*0044*/ 	.byte	0x00, 0xf4, 0x21, 0x00


	//----- nvinfo : EIATTR_KPARAM_INFO
	.align		4
.L_19:
        /*0048*/ 	.byte	0x04, 0x17
        /*004a*/ 	.short	(.L_21 - .L_20)
.L_20:
        /*004c*/ 	.word	0x00000000
        /*0050*/ 	.short	0x0002
        /*0052*/ 	.short	0x0010
        /*0054*/ 	.byte	0x00, 0xf4, 0x21, 0x00


	//----- nvinfo : EIATTR_KPARAM_INFO
	.align		4
.L_21:
        /*0058*/ 	.byte	0x04, 0x17
        /*005a*/ 	.short	(.L_23 - .L_22)
.L_22:
        /*005c*/ 	.word	0x00000000
        /*0060*/ 	.short	0x0001
        /*0062*/ 	.short	0x0008
        /*0064*/ 	.byte	0x00, 0xf4, 0x21, 0x00


	//----- nvinfo : EIATTR_KPARAM_INFO
	.align		4
.L_23:
        /*0068*/ 	.byte	0x04, 0x17
        /*006a*/ 	.short	(.L_25 - .L_24)
.L_24:
        /*006c*/ 	.word	0x00000000
        /*0070*/ 	.short	0x0000
        /*0072*/ 	.short	0x0000
        /*0074*/ 	.byte	0x00, 0xf4, 0x21, 0x00


	//----- nvinfo : EIATTR_SPARSE_MMA_MASK
	.align		4
.L_25:
        /*0078*/ 	.byte	0x03, 0x50
        /*007a*/ 	.short	0x0000


	//----- nvinfo : EIATTR_MAXREG_COUNT
	.align		4
        /*007c*/ 	.byte	0x03, 0x1b
        /*007e*/ 	.short	0x00ff


	//----- nvinfo : EIATTR_EXIT_INSTR_OFFSETS
	.align		4
        /*0080*/ 	.byte	0x04, 0x1c
        /*0082*/ 	.short	(.L_27 - .L_26)


	//   ....[0]....
.L_26:
        /*0084*/ 	.word	0x000005b0


	//----- nvinfo : EIATTR_REQNTID
	.align		4
.L_27:
        /*0088*/ 	.byte	0x04, 0x10
        /*008a*/ 	.short	(.L_29 - .L_28)
.L_28:
        /*008c*/ 	.word	0x00000080
        /*0090*/ 	.word	0x00000001
        /*0094*/ 	.word	0x00000001


	//----- nvinfo : EIATTR_CBANK_PARAM_SIZE
	.align		4
.L_29:
        /*0098*/ 	.byte	0x03, 0x19
        /*009a*/ 	.short	0x0034


	//----- nvinfo : EIATTR_PARAM_CBANK
	.align		4
        /*009c*/ 	.byte	0x04, 0x0a
        /*009e*/ 	.short	(.L_31 - .L_30)
	.align		4
.L_30:
        /*00a0*/ 	.word	index@(.nv.constant0.triton_poi_fused__native_batch_norm_legit_no_training_relu_13)
        /*00a4*/ 	.short	0x0210
        /*00a6*/ 	.short	0x0034


	//----- nvinfo : EIATTR_SW_WAR
	.align		4
.L_31:
        /*00a8*/ 	.byte	0x04, 0x36
        /*00aa*/ 	.short	(.L_33 - .L_32)
.L_32:
        /*00ac*/ 	.word	0x00000008
.L_33:


//--------------------- .nv.callgraph             --------------------------
	.section	.nv.callgraph,"",@"SHT_CUDA_CALLGRAPH"
	.align	4
	.sectionentsize	8
	.align		4
        /*0000*/ 	.word	0x00000000
	.align		4
        /*0004*/ 	.word	0xffffffff
	.align		4
        /*0008*/ 	.word	0x00000000
	.align		4
        /*000c*/ 	.word	0xfffffffe
	.align		4
        /*0010*/ 	.word	0x00000000
	.align		4
        /*0014*/ 	.word	0xfffffffd
	.align		4
        /*0018*/ 	.word	0x00000000
	.align		4
        /*001c*/ 	.word	0xfffffffc


//--------------------- .nv.constant4             --------------------------
	.section	.nv.constant4,"a",@progbits
	.align	8
	.align		8
.nv.constant4:
        /*0000*/ 	.dword	_$_str
	.align		8
        /*0008*/ 	.dword	_$_str_$_2


//--------------------- .text.triton_poi_fused__native_batch_norm_legit_no_training_relu_13 --------------------------
	.section	.text.triton_poi_fused__native_batch_norm_legit_no_training_relu_13,"ax",@progbits
	.align	128
        .global         triton_poi_fused__native_batch_norm_legit_no_training_relu_13
        .type           triton_poi_fused__native_batch_norm_legit_no_training_relu_13,@function
        .size           triton_poi_fused__native_batch_norm_legit_no_training_relu_13,(.L_x_1 - triton_poi_fused__native_batch_norm_legit_no_training_relu_13)
        .other          triton_poi_fused__native_batch_norm_legit_no_training_relu_13,@"STO_CUDA_ENTRY STV_DEFAULT"
triton_poi_fused__native_batch_norm_legit_no_training_relu_13:
.text.triton_poi_fused__native_batch_norm_legit_no_training_relu_13:
[----:B------:R-:W-:Y:S01]  /*0000*/  LDC R1, c[0x0][0x28] ;  /* 0x00000a00ff017b82 */ /* 0x000fe20000000800 */
[----:B------:R-:W1:Y:S07]  /*0010*/  S2R R0, SR_TID.X ;  /* 0x0000000000007919 */ /* 0x000e6e0000002100 */
[----:B------:R-:W2:Y:S01]  /*0020*/  LDC.64 R20, c[0x0][0x220] ;  /* 0x00008800ff147b82 */ /* 0x000ea20000000a00 */
[----:B------:R-:W-:Y:S01]  /*0030*/  ULDC.64 UR4, c[0x0][0x208] ;  /* 0x0000820000047ab9 */ /* 0x000fe20000000a00 */
[----:B------:R-:W3:Y:S06]  /*0040*/  S2R R5, SR_CTAID.X ;  /* 0x0000000000057919 */ /* 0x000eec0000002500 */
[----:B------:R-:W4:Y:S08]  /*0050*/  LDC.64 R12, c[0x0][0x210] ;  /* 0x00008400ff0c7b82 */ /* 0x000f300000000a00 */
[----:B------:R-:W5:Y:S08]  /*0060*/  LDC.64 R16, c[0x0][0x218] ;  /* 0x00008600ff107b82 */ /* 0x000f700000000a00 */
[----:B------:R-:W5:Y:S01]  /*0070*/  LDC.64 R8, c[0x0][0x228] ;  /* 0x00008a00ff087b82 */ /* 0x000f620000000a00 */
[----:B-1----:R-:W-:-:S02]  /*0080*/  SHF.L.U32 R0, R0, 0x2, RZ ;  /* 0x0000000200007819 */ /* 0x002fc400000006ff */
[----:B---3--:R-:W-:Y:S02]  /*0090*/  SHF.R.S32.HI R3, RZ, 0x16, R5 ;  /* 0x00000016ff037819 */ /* 0x008fe40000011405 */
[----:B------:R-:W-:Y:S02]  /*00a0*/  LOP3.LUT R0, R0, 0x1fc, RZ, 0xc0, !PT ;  /* 0x000001fc00007812 */ /* 0x000fe400078ec0ff */
[----:B------:R-:W-:Y:S02]  /*00b0*/  SGXT R3, R3, 0x1 ;  /* 0x000000010303781a */ /* 0x000fe40000000200 */
[----:B------:R-:W-:Y:S02]  /*00c0*/  LEA R0, R5, R0, 0x9 ;  /* 0x0000000005007211 */ /* 0x000fe400078e48ff */
[----:B------:R-:W1:Y:S02]  /*00d0*/  LDC.64 R4, c[0x0][0x230] ;  /* 0x00008c00ff047b82 */ /* 0x000e640000000a00 */
[----:B------:R-:W-:-:S04]  /*00e0*/  LEA.HI R3, R3, R0, RZ, 0x8 ;  /* 0x0000000003037211 */ /* 0x000fc800078f40ff */
[----:B------:R-:W-:-:S04]  /*00f0*/  LOP3.LUT R3, R3, 0xffffff00, RZ, 0xc0, !PT ;  /* 0xffffff0003037812 */ /* 0x000fc800078ec0ff */
[----:B------:R-:W-:-:S05]  /*0100*/  IADD3 R2, R0, -R3, RZ ;  /* 0x8000000300027210 */ /* 0x000fca0007ffe0ff */
[----:B--2---:R-:W-:-:S06]  /*0110*/  IMAD.WIDE R20, R2, 0x4, R20 ;  /* 0x0000000402147825 */ /* 0x004fcc00078e0214 */
[----:B------:R-:W2:Y:S01]  /*0120*/  LDG.E.EL.128 R20, desc[UR4][R20.64] ;  /* 0x0000000414147981 */ /* 0x000ea2000c2e1d00 */
[----:B----4-:R-:W-:-:S04]  /*0130*/  IMAD.WIDE R12, R0, 0x4, R12 ;  /* 0x00000004000c7825 */ /* 0x010fc800078e020c */
[C---:B-----5:R-:W-:Y:S02]  /*0140*/  IMAD.WIDE R16, R2.reuse, 0x4, R16 ;  /* 0x0000000402107825 */ /* 0x060fe400078e0210 */
[----:B------:R-:W3:Y:S04]  /*0150*/  LDG.E.128 R12, desc[UR4][R12.64] ;  /* 0x000000040c0c7981 */ /* 0x000ee8000c1e1d00 */
[----:B------:R-:W3:Y:S01]  /*0160*/  LDG.E.EL.128 R16, desc[UR4][R16.64] ;  /* 0x0000000410107981 */ /* 0x000ee2000c2e1d00 */
[----:B0-----:R-:W-:-:S04]  /*0170*/  IMAD.WIDE R8, R2, 0x4, R8 ;  /* 0x0000000402087825 */ /* 0x001fc800078e0208 */
[----:B-1----:R-:W-:Y:S02]  /*0180*/  IMAD.WIDE R4, R2, 0x4, R4 ;  /* 0x0000000402047825 */ /* 0x002fe400078e0204 */
[----:B------:R-:W4:Y:S04]  /*0190*/  LDG.E.EL.128 R8, desc[UR4][R8.64] ;  /* 0x0000000408087981 */ /* 0x000f28000c2e1d00 */
[----:B------:R-:W4:Y:S01]  /*01a0*/  LDG.E.EL.128 R4, desc[UR4][R4.64] ;  /* 0x0000000404047981 */ /* 0x000f22000c2e1d00 */
[----:B--2---:R-:W-:Y:S01]  /*01b0*/  FADD R22, R22, 9.9999997473787516356e-06 ;  /* 0x3727c5ac16167421 */ /* 0x004fe20000000000 */
[----:B------:R-:W-:Y:S01]  /*01c0*/  FADD R23, R23, 9.9999997473787516356e-06 ;  /* 0x3727c5ac17177421 */ /* 0x000fe20000000000 */
[----:B------:R-:W-:Y:S01]  /*01d0*/  FADD R2, R20, 9.9999997473787516356e-06 ;  /* 0x3727c5ac14027421 */ /* 0x000fe20000000000 */
[----:B------:R-:W-:Y:S01]  /*01e0*/  FADD R21, R21, 9.9999997473787516356e-06 ;  /* 0x3727c5ac15157421 */ /* 0x000fe20000000000 */
[----:B------:R-:W0:Y:S01]  /*01f0*/  MUFU.SQRT R24, R22 ;  /* 0x0000001600187308 */ /* 0x000e220000002000 */
[----:B------:R-:W-:Y:S01]  /*0200*/  HFMA2.MMA R20, -RZ, RZ, 1.625, 0 ;  /* 0x3e800000ff147435 */ /* 0x000fe200000001ff */
[----:B---3--:R-:W-:-:S06]  /*0210*/  FADD R12, R12, -R16 ;  /* 0x800000100c0c7221 */ /* 0x008fcc0000000000 */
[----:B------:R-:W1:Y:S01]  /*0220*/  MUFU.SQRT R23, R23 ;  /* 0x0000001700177308 */ /* 0x000e620000002000 */
[----:B------:R-:W-:Y:S01]  /*0230*/  FADD R13, R13, -R17 ;  /* 0x800000110d0d7221 */ /* 0x000fe20000000000 */
[----:B------:R-:W-:Y:S01]  /*0240*/  FADD R14, R14, -R18 ;  /* 0x800000120e0e7221 */ /* 0x000fe20000000000 */
[----:B------:R-:W-:Y:S01]  /*0250*/  FADD R18, R15, -R19 ;  /* 0x800000130f127221 */ /* 0x000fe20000000000 */
[----:B0-----:R-:W-:-:S04]  /*0260*/  FSETP.GT.AND P6, PT, R24, 8.50705917302346158658e+37, PT ;  /* 0x7e8000001800780b */ /* 0x001fc80003fc4000 */
[----:B------:R0:W2:Y:S01]  /*0270*/  MUFU.SQRT R25, R2 ;  /* 0x0000000200197308 */ /* 0x0000a20000002000 */
[----:B------:R-:W-:Y:S02]  /*0280*/  FSETP.GEU.AND P1, PT, R24, 1.175494350822287508e-38, PT ;  /* 0x008000001800780b */ /* 0x000fe40003f2e000 */
[----:B-1----:R-:W-:-:S05]  /*0290*/  FSETP.GT.AND P5, PT, R23, 8.50705917302346158658e+37, PT ;  /* 0x7e8000001700780b */ /* 0x002fca0003fa4000 */
[----:B------:R1:W3:Y:S01]  /*02a0*/  MUFU.SQRT R26, R21 ;  /* 0x00000015001a7308 */ /* 0x0002e20000002000 */
[----:B------:R-:W-:Y:S01]  /*02b0*/  FSETP.GEU.AND P2, PT, R23, 1.175494350822287508e-38, PT ;  /* 0x008000001700780b */ /* 0x000fe20003f4e000 */
[----:B0-----:R-:W0:Y:S01]  /*02c0*/  LDC.64 R2, c[0x0][0x238] ;  /* 0x00008e00ff027b82 */ /* 0x001e220000000a00 */
[----:B------:R-:W-:Y:S01]  /*02d0*/  FSEL R16, R20, 1, P5 ;  /* 0x3f80000014107808 */ /* 0x000fe20002800000 */
[----:B------:R-:W-:Y:S01]  /*02e0*/  @P6 FMUL R24, R24, 0.25 ;  /* 0x3e80000018186820 */ /* 0x000fe20000400000 */
[----:B--2---:R-:W-:-:S03]  /*02f0*/  FSETP.GT.AND P3, PT, R25, 8.50705917302346158658e+37, PT ;  /* 0x7e8000001900780b */ /* 0x004fc60003f64000 */
[----:B------:R-:W-:Y:S01]  /*0300*/  @!P1 FMUL R24, R24, 16777216 ;  /* 0x4b80000018189820 */ /* 0x000fe20000400000 */
[----:B-1----:R-:W-:Y:S02]  /*0310*/  FSEL R21, R20, 1, P6 ;  /* 0x3f80000014157808 */ /* 0x002fe40003000000 */
[----:B------:R-:W-:Y:S01]  /*0320*/  FSETP.GEU.AND P6, PT, R25, 1.175494350822287508e-38, PT ;  /* 0x008000001900780b */ /* 0x000fe20003fce000 */
[----:B------:R-:W-:Y:S02]  /*0330*/  @P5 FMUL R23, R23, 0.25 ;  /* 0x3e80000017175820 */ /* 0x000fe40000400000 */
[----:B------:R-:W1:Y:S01]  /*0340*/  MUFU.RCP R24, R24 ;  /* 0x0000001800187308 */ /* 0x000e620000001000 */
[C---:B---3--:R-:W-:Y:S01]  /*0350*/  FSETP.GT.AND P4, PT, R26.reuse, 8.50705917302346158658e+37, PT ;  /* 0x7e8000001a00780b */ /* 0x048fe20003f84000 */
[----:B------:R-:W-:Y:S01]  /*0360*/  @!P2 FMUL R23, R23, 16777216 ;  /* 0x4b8000001717a820 */ /* 0x000fe20000400000 */
[----:B------:R-:W-:Y:S01]  /*0370*/  FSETP.GEU.AND P0, PT, R26, 1.175494350822287508e-38, PT ;  /* 0x008000001a00780b */ /* 0x000fe20003f0e000 */
[----:B------:R-:W-:Y:S01]  /*0380*/  @!P2 FMUL R16, R16, 16777216 ;  /* 0x4b8000001010a820 */ /* 0x000fe20000400000 */
[C---:B------:R-:W-:Y:S01]  /*0390*/  FSEL R17, R20.reuse, 1, P4 ;  /* 0x3f80000014117808 */ /* 0x040fe20002000000 */
[----:B------:R-:W-:Y:S01]  /*03a0*/  @P3 FMUL R25, R25, 0.25 ;  /* 0x3e80000019193820 */ /* 0x000fe20000400000 */
[----:B------:R-:W-:Y:S01]  /*03b0*/  FSEL R20, R20, 1, P3 ;  /* 0x3f80000014147808 */ /* 0x000fe20001800000 */
[----:B------:R-:W2:Y:S01]  /*03c0*/  MUFU.RCP R23, R23 ;  /* 0x0000001700177308 */ /* 0x000ea20000001000 */
[----:B------:R-:W-:Y:S01]  /*03d0*/  @!P1 FMUL R21, R21, 16777216 ;  /* 0x4b80000015159820 */ /* 0x000fe20000400000 */
[----:B------:R-:W-:-:S02]  /*03e0*/  @!P6 FMUL R25, R25, 16777216 ;  /* 0x4b8000001919e820 */ /* 0x000fc40000400000 */
[----:B------:R-:W-:Y:S01]  /*03f0*/  @!P6 FMUL R20, R20, 16777216 ;  /* 0x4b8000001414e820 */ /* 0x000fe20000400000 */
[----:B0-----:R-:W-:-:S04]  /*0400*/  IMAD.WIDE R2, R0, 0x4, R2 ;  /* 0x0000000400027825 */ /* 0x001fc800078e0202 */
[----:B------:R-:W-:Y:S01]  /*0410*/  @P4 FMUL R26, R26, 0.25 ;  /* 0x3e8000001a1a4820 */ /* 0x000fe20000400000 */
[----:B-1----:R-:W-:Y:S01]  /*0420*/  FMUL R21, R24, R21 ;  /* 0x0000001518157220 */ /* 0x002fe20000400000 */
[----:B------:R-:W0:Y:S01]  /*0430*/  MUFU.RCP R25, R25 ;  /* 0x0000001900197308 */ /* 0x000e220000001000 */
[----:B------:R-:W-:Y:S01]  /*0440*/  @!P0 FMUL R17, R17, 16777216 ;  /* 0x4b80000011118820 */ /* 0x000fe20000400000 */
[----:B------:R-:W-:Y:S01]  /*0450*/  @!P0 FMUL R26, R26, 16777216 ;  /* 0x4b8000001a1a8820 */ /* 0x000fe20000400000 */
[----:B------:R-:W-:Y:S01]  /*0460*/  FMUL R21, R21, R14 ;  /* 0x0000000e15157220 */ /* 0x000fe20000400000 */
[----:B--2---:R-:W-:-:S04]  /*0470*/  FMUL R23, R23, R16 ;  /* 0x0000001017177220 */ /* 0x004fc80000400000 */
[----:B------:R-:W1:Y:S01]  /*0480*/  MUFU.RCP R22, R26 ;  /* 0x0000001a00167308 */ /* 0x000e620000001000 */
[----:B----4-:R-:W-:Y:S01]  /*0490*/  FFMA R6, R10, R21, R6 ;  /* 0x000000150a067223 */ /* 0x010fe20000000006 */
[----:B------:R-:W-:-:S04]  /*04a0*/  FMUL R18, R23, R18 ;  /* 0x0000001217127220 */ /* 0x000fc80000400000 */
[C---:B------:R-:W-:Y:S01]  /*04b0*/  FSETP.GEU.AND P1, PT, R6.reuse, RZ, PT ;  /* 0x000000ff0600720b */ /* 0x040fe20003f2e000 */
[----:B0-----:R-:W-:Y:S01]  /*04c0*/  FMUL R25, R25, R20 ;  /* 0x0000001419197220 */ /* 0x001fe20000400000 */
[----:B------:R-:W-:Y:S02]  /*04d0*/  FFMA R7, R11, R18, R7 ;  /* 0x000000120b077223 */ /* 0x000fe40000000007 */
[----:B------:R-:W-:Y:S01]  /*04e0*/  SEL R6, R6, RZ, P1 ;  /* 0x000000ff06067207 */ /* 0x000fe20000800000 */
[----:B------:R-:W-:Y:S02]  /*04f0*/  FMUL R25, R25, R12 ;  /* 0x0000000c19197220 */ /* 0x000fe40000400000 */
[C---:B------:R-:W-:Y:S01]  /*0500*/  FSETP.GEU.AND P0, PT, R7.reuse, RZ, PT ;  /* 0x000000ff0700720b */ /* 0x040fe20003f0e000 */
[----:B-1----:R-:W-:Y:S01]  /*0510*/  FMUL R22, R22, R17 ;  /* 0x0000001116167220 */ /* 0x002fe20000400000 */
[----:B------:R-:W-:Y:S02]  /*0520*/  FFMA R4, R8, R25, R4 ;  /* 0x0000001908047223 */ /* 0x000fe40000000004 */
[----:B------:R-:W-:Y:S01]  /*0530*/  SEL R7, R7, RZ, P0 ;  /* 0x000000ff07077207 */ /* 0x000fe20000000000 */
[----:B------:R-:W-:-:S02]  /*0540*/  FMUL R22, R22, R13 ;  /* 0x0000000d16167220 */ /* 0x000fc40000400000 */
[C---:B------:R-:W-:Y:S02]  /*0550*/  FSETP.GEU.AND P3, PT, R4.reuse, RZ, PT ;  /* 0x000000ff0400720b */ /* 0x040fe40003f6e000 */
[----:B------:R-:W-:Y:S02]  /*0560*/  FFMA R5, R9, R22, R5 ;  /* 0x0000001609057223 */ /* 0x000fe40000000005 */
[----:B------:R-:W-:-:S03]  /*0570*/  SEL R4, R4, RZ, P3 ;  /* 0x000000ff04047207 */ /* 0x000fc60001800000 */
[----:B------:R-:W-:-:S04]  /*0580*/  FSETP.GEU.AND P2, PT, R5, RZ, PT ;  /* 0x000000ff0500720b */ /* 0x000fc80003f4e000 */
[----:B------:R-:W-:-:S05]  /*0590*/  SEL R5, R5, RZ, P2 ;  /* 0x000000ff05057207 */ /* 0x000fca0001000000 */
[----:B------:R-:W-:Y:S01]  /*05a0*/  STG.E.128 desc[UR4][R2.64], R4 ;  /* 0x0000000402007986 */ /* 0x000fe2000c101d04 */
[----:B------:R-:W-:Y:S05]  /*05b0*/  EXIT ;  /* 0x000000000000794d */ /* 0x000fea0003800000 */
.L_x_0:
[----:B------:R-:W-:-:S00]  /*05c0*/  BRA `(.L_x_0) ;  /* 0xfffffffc00fc7947 */ /* 0x000fc0000383ffff */
[----:B------:R-:W-:-:S00]  /*05d0*/  NOP ;  /* 0x0000000000007918 */ /* 0x000fc00000000000 */
        /* <DEDUP_REMOVED lines=10> */
.L_x_1:


//--------------------- .nv.global.init           --------------------------
	.section	.nv.global.init,"aw",@progbits
.nv.global.init:
	.type		_$_str,@object
	.size		_$_str,(_$_str_$_2 - _$_str)
_$_str:
        /*0000*/ 	.byte	0x5f, 0x5f, 0x43, 0x55, 0x44, 0x41, 0x5f, 0x46, 0x54, 0x5a, 0x00
	.type		_$_str_$_2,@object
	.size		_$_str_$_2,(.L_1 - _$_str_$_2)
_$_str_$_2:
        /*000b*/ 	.byte	0x5f, 0x5f, 0x43, 0x55, 0x44, 0x41, 0x5f, 0x50, 0x52, 0x45, 0x43, 0x5f, 0x53, 0x51, 0x52, 0x54
        /*001b*/ 	.byte	0x00
.L_1:


//--------------------- .nv.constant0.triton_poi_fused__native_batch_norm_legit_no_training_relu_13 --------------------------
	.section	.nv.constant0.triton_poi_fused__native_batch_norm_legit_no_training_relu_13,"a",@progbits
	.sectionflags	@""
	.align	4
.nv.constant0.triton_poi_fused__native_batch_norm_legit_no_training_relu_13:
	.zero		580
